//
// Generated by NVIDIA NVVM Compiler
//
// Compiler Build ID: CL-36424714
// Cuda compilation tools, release 13.0, V13.0.88
// Based on NVVM 20.0.0
//

.version 9.0
.target sm_100
.address_size 64

	// .globl	_Z19naiveTensorCoresIntPKaS0_Piiii

.visible .entry _Z19naiveTensorCoresIntPKaS0_Piiii(
	.param .u64 .ptr .align 1 _Z19naiveTensorCoresIntPKaS0_Piiii_param_0,
	.param .u64 .ptr .align 1 _Z19naiveTensorCoresIntPKaS0_Piiii_param_1,
	.param .u64 .ptr .align 1 _Z19naiveTensorCoresIntPKaS0_Piiii_param_2,
	.param .u32 _Z19naiveTensorCoresIntPKaS0_Piiii_param_3,
	.param .u32 _Z19naiveTensorCoresIntPKaS0_Piiii_param_4,
	.param .u32 _Z19naiveTensorCoresIntPKaS0_Piiii_param_5
)
{
	.reg .pred 	%p<6>;
	.reg .b32 	%r<199>;
	.reg .b64 	%rd<42>;

	ld.param.u64 	%rd7, [_Z19naiveTensorCoresIntPKaS0_Piiii_param_0];
	ld.param.u64 	%rd8, [_Z19naiveTensorCoresIntPKaS0_Piiii_param_1];
	ld.param.u32 	%r91, [_Z19naiveTensorCoresIntPKaS0_Piiii_param_4];
	ld.param.u32 	%r92, [_Z19naiveTensorCoresIntPKaS0_Piiii_param_5];
	cvta.to.global.u64 	%rd1, %rd8;
	cvta.to.global.u64 	%rd2, %rd7;
	mov.u32 	%r94, %ctaid.y;
	shl.b32 	%r1, %r94, 4;
	mov.u32 	%r95, %ctaid.x;
	shl.b32 	%r2, %r95, 4;
	setp.lt.s32 	%p1, %r92, 1;
	mov.b32 	%r191, 0;
	mov.u32 	%r192, %r191;
	mov.u32 	%r193, %r191;
	mov.u32 	%r194, %r191;
	mov.u32 	%r195, %r191;
	mov.u32 	%r196, %r191;
	mov.u32 	%r197, %r191;
	mov.u32 	%r198, %r191;
	@%p1 bra 	$L__BB0_7;
	mul.lo.s32 	%r153, %r92, %r1;
	add.s32 	%r98, %r92, -1;
	shr.u32 	%r99, %r98, 4;
	add.s32 	%r4, %r99, 1;
	and.b32  	%r5, %r4, 3;
	setp.lt.u32 	%p2, %r92, 49;
	mov.b32 	%r191, 0;
	mov.u32 	%r179, %r191;
	@%p2 bra 	$L__BB0_4;
	cvt.u64.u32 	%rd9, %r153;
	add.s64 	%rd10, %rd9, %rd2;
	add.s64 	%rd41, %rd10, 32;
	mul.lo.s32 	%r152, %r91, 48;
	shl.b32 	%r151, %r91, 5;
	shl.b32 	%r150, %r91, 4;
	and.b32  	%r101, %r4, 536870908;
	neg.s32 	%r148, %r101;
	mov.b32 	%r149, 0;
	cvt.s64.s32 	%rd14, %r2;
	mov.u32 	%r191, %r149;
	mov.u32 	%r192, %r149;
	mov.u32 	%r193, %r149;
	mov.u32 	%r194, %r149;
	mov.u32 	%r195, %r149;
	mov.u32 	%r196, %r149;
	mov.u32 	%r197, %r149;
	mov.u32 	%r198, %r149;
	mov.u32 	%r179, %r149;
$L__BB0_3:
	cvt.u64.u32 	%rd11, %r153;
	add.s64 	%rd12, %rd2, %rd11;
	wmma.load.a.sync.aligned.row.m16n16k16.global.s8 	{%r102, %r103}, [%rd12], %r92;
	cvt.s64.s32 	%rd13, %r149;
	add.s64 	%rd15, %rd13, %rd14;
	add.s64 	%rd16, %rd1, %rd15;
	wmma.load.b.sync.aligned.row.m16n16k16.global.s8 	{%r104, %r105}, [%rd16], %r91;
	wmma.mma.sync.aligned.row.row.m16n16k16.s32.s8.s8.s32 {%r106, %r107, %r108, %r109, %r110, %r111, %r112, %r113}, {%r102, %r103}, {%r104, %r105}, {%r198, %r197, %r196, %r195, %r194, %r193, %r192, %r191};
	add.s64 	%rd17, %rd41, -16;
	wmma.load.a.sync.aligned.row.m16n16k16.global.s8 	{%r114, %r115}, [%rd17], %r92;
	cvt.s64.s32 	%rd18, %r150;
	add.s64 	%rd19, %rd18, %rd14;
	add.s64 	%rd20, %rd1, %rd19;
	wmma.load.b.sync.aligned.row.m16n16k16.global.s8 	{%r116, %r117}, [%rd20], %r91;
	wmma.mma.sync.aligned.row.row.m16n16k16.s32.s8.s8.s32 {%r118, %r119, %r120, %r121, %r122, %r123, %r124, %r125}, {%r114, %r115}, {%r116, %r117}, {%r106, %r107, %r108, %r109, %r110, %r111, %r112, %r113};
	wmma.load.a.sync.aligned.row.m16n16k16.global.s8 	{%r126, %r127}, [%rd41], %r92;
	cvt.s64.s32 	%rd21, %r151;
	add.s64 	%rd22, %rd21, %rd14;
	add.s64 	%rd23, %rd1, %rd22;
	wmma.load.b.sync.aligned.row.m16n16k16.global.s8 	{%r128, %r129}, [%rd23], %r91;
	wmma.mma.sync.aligned.row.row.m16n16k16.s32.s8.s8.s32 {%r130, %r131, %r132, %r133, %r134, %r135, %r136, %r137}, {%r126, %r127}, {%r128, %r129}, {%r118, %r119, %r120, %r121, %r122, %r123, %r124, %r125};
	add.s64 	%rd24, %rd41, 16;
	wmma.load.a.sync.aligned.row.m16n16k16.global.s8 	{%r138, %r139}, [%rd24], %r92;
	cvt.s64.s32 	%rd25, %r152;
	add.s64 	%rd26, %rd25, %rd14;
	add.s64 	%rd27, %rd1, %rd26;
	wmma.load.b.sync.aligned.row.m16n16k16.global.s8 	{%r140, %r141}, [%rd27], %r91;
	wmma.mma.sync.aligned.row.row.m16n16k16.s32.s8.s8.s32 {%r198, %r197, %r196, %r195, %r194, %r193, %r192, %r191}, {%r138, %r139}, {%r140, %r141}, {%r130, %r131, %r132, %r133, %r134, %r135, %r136, %r137};
	add.s32 	%r179, %r179, 64;
	add.s64 	%rd41, %rd41, 64;
	add.s32 	%r153, %r153, 64;
	shl.b32 	%r142, %r91, 6;
	add.s32 	%r152, %r152, %r142;
	add.s32 	%r151, %r151, %r142;
	add.s32 	%r150, %r150, %r142;
	add.s32 	%r149, %r149, %r142;
	add.s32 	%r148, %r148, 4;
	setp.ne.s32 	%p3, %r148, 0;
	@%p3 bra 	$L__BB0_3;
$L__BB0_4:
	setp.eq.s32 	%p4, %r5, 0;
	@%p4 bra 	$L__BB0_7;
	mul.lo.s32 	%r182, %r179, %r91;
	shl.b32 	%r58, %r91, 4;
	mad.lo.s32 	%r181, %r92, %r1, %r179;
	neg.s32 	%r180, %r5;
	cvt.s64.s32 	%rd31, %r2;
$L__BB0_6:
	.pragma "nounroll";
	cvt.u64.u32 	%rd28, %r181;
	add.s64 	%rd29, %rd2, %rd28;
	wmma.load.a.sync.aligned.row.m16n16k16.global.s8 	{%r143, %r144}, [%rd29], %r92;
	cvt.s64.s32 	%rd30, %r182;
	add.s64 	%rd32, %rd30, %rd31;
	add.s64 	%rd33, %rd1, %rd32;
	wmma.load.b.sync.aligned.row.m16n16k16.global.s8 	{%r145, %r146}, [%rd33], %r91;
	wmma.mma.sync.aligned.row.row.m16n16k16.s32.s8.s8.s32 {%r198, %r197, %r196, %r195, %r194, %r193, %r192, %r191}, {%r143, %r144}, {%r145, %r146}, {%r198, %r197, %r196, %r195, %r194, %r193, %r192, %r191};
	add.s32 	%r182, %r182, %r58;
	add.s32 	%r181, %r181, 16;
	add.s32 	%r180, %r180, 1;
	setp.ne.s32 	%p5, %r180, 0;
	@%p5 bra 	$L__BB0_6;
$L__BB0_7:
	ld.param.u64 	%rd40, [_Z19naiveTensorCoresIntPKaS0_Piiii_param_2];
	cvta.to.global.u64 	%rd34, %rd40;
	mul.lo.s32 	%r147, %r91, %r1;
	cvt.s64.s32 	%rd35, %r147;
	cvt.s64.s32 	%rd36, %r2;
	add.s64 	%rd37, %rd35, %rd36;
	shl.b64 	%rd38, %rd37, 2;
	add.s64 	%rd39, %rd34, %rd38;
	wmma.store.d.sync.aligned.row.m16n16k16.global.s32 	[%rd39], {%r198, %r197, %r196, %r195, %r194, %r193, %r192, %r191}, %r91;
	ret;

}


// ===== COMPILED SASS (sm_100) =====

	.target	sm_100

	.elftype	@"ET_EXEC"


//--------------------- .note.nv.tkinfo           --------------------------
	.section	.note.nv.tkinfo,"",@"SHT_NOTE"
	.sectionflags	@"SHF_NOTE_NV_TKINFO"
	.tkinfo
        /*0018*/ 	.word	0x00000002
        /*0030*/ 	.string	""
        /*0030*/ 	.string	"ptxas"
        /*0030*/ 	.string	"Cuda compilation tools, release 13.0, V13.0.88"
        /*0030*/ 	.string	"Build cuda_13.0.r13.0/compiler.36424714_0"
        /*0030*/ 	.string	"-arch sm_100 -m 64 "



//--------------------- .note.nv.cuinfo           --------------------------
	.section	.note.nv.cuinfo,"",@"SHT_NOTE"
	.sectionflags	@"SHF_NOTE_NV_CUINFO"
        /*0018*/ 	.short	0x0002
        /*001a*/ 	.short	0x0064
        /*001c*/ 	.short	0x0082
	.zero		2


//--------------------- .nv.info                  --------------------------
	.section	.nv.info,"",@"SHT_CUDA_INFO"
	.align	4


	//----- nvinfo : EIATTR_REGCOUNT
	.align		4
        /*0000*/ 	.byte	0x04, 0x2f
        /*0002*/ 	.short	(.L_1 - .L_0)
	.align		4
.L_0:
        /*0004*/ 	.word	index@(_Z19naiveTensorCoresIntPKaS0_Piiii)
        /*0008*/ 	.word	0x00000020


	//----- nvinfo : EIATTR_FRAME_SIZE
	.align		4
.L_1:
        /*000c*/ 	.byte	0x04, 0x11
        /*000e*/ 	.short	(.L_3 - .L_2)
	.align		4
.L_2:
        /*0010*/ 	.word	index@(_Z19naiveTensorCoresIntPKaS0_Piiii)
        /*0014*/ 	.word	0x00000000


	//----- nvinfo : EIATTR_MIN_STACK_SIZE
	.align		4
.L_3:
        /*0018*/ 	.byte	0x04, 0x12
        /*001a*/ 	.short	(.L_5 - .L_4)
	.align		4
.L_4:
        /*001c*/ 	.word	index@(_Z19naiveTensorCoresIntPKaS0_Piiii)
        /*0020*/ 	.word	0x00000000
.L_5:


//--------------------- .nv.compat                --------------------------
	.section	.nv.compat,"",@"SHT_CUDA_COMPAT_INFO"
	.align	4
        /*0000*/ 	.byte	0x02, 0x09, 0x00, 0x00, 0x02, 0x02, 0x01, 0x00, 0x02, 0x05, 0x05, 0x00, 0x03, 0x07, 0x01, 0x01
        /*0010*/ 	.byte	0x02, 0x03, 0x00, 0x00, 0x02, 0x06, 0x01, 0x00, 0x04, 0x0b, 0x08, 0x00, 0x01, 0x00, 0x00, 0x00
        /*0020*/ 	.byte	0x00, 0x00, 0x00, 0x00


//--------------------- .nv.info._Z19naiveTensorCoresIntPKaS0_Piiii --------------------------
	.section	.nv.info._Z19naiveTensorCoresIntPKaS0_Piiii,"",@"SHT_CUDA_INFO"
	.sectionflags	@""
	.align	4


	//----- nvinfo : EIATTR_CUDA_API_VERSION
	.align		4
        /*0000*/ 	.byte	0x04, 0x37
        /*0002*/ 	.short	(.L_7 - .L_6)
.L_6:
        /*0004*/ 	.word	0x00000082


	//----- nvinfo : EIATTR_KPARAM_INFO
	.align		4
.L_7:
        /*0008*/ 	.byte	0x04, 0x17
        /*000a*/ 	.short	(.L_9 - .L_8)
.L_8:
        /*000c*/ 	.word	0x00000000
        /*0010*/ 	.short	0x0005
        /*0012*/ 	.short	0x0020
        /*0014*/ 	.byte	0x00, 0xf0, 0x11, 0x00


	//----- nvinfo : EIATTR_KPARAM_INFO
	.align		4
.L_9:
        /*0018*/ 	.byte	0x04, 0x17
        /*001a*/ 	.short	(.L_11 - .L_10)
.L_10:
        /*001c*/ 	.word	0x00000000
        /*0020*/ 	.short	0x0004
        /*0022*/ 	.short	0x001c
        /*0024*/ 	.byte	0x00, 0xf0, 0x11, 0x00


	//----- nvinfo : EIATTR_KPARAM_INFO
	.align		4
.L_11:
        /*0028*/ 	.byte	0x04, 0x17
        /*002a*/ 	.short	(.L_13 - .L_12)
.L_12:
        /*002c*/ 	.word	0x00000000
        /*0030*/ 	.short	0x0003
        /*0032*/ 	.short	0x0018
        /*0034*/ 	.byte	0x00, 0xf0, 0x11, 0x00


	//----- nvinfo : EIATTR_KPARAM_INFO
	.align		4
.L_13:
        /*0038*/ 	.byte	0x04, 0x17
        /*003a*/ 	.short	(.L_15 - .L_14)
.L_14:
        /*003c*/ 	.word	0x00000000
        /*0040*/ 	.short	0x0002
        /*0042*/ 	.short	0x0010
        /*0044*/ 	.byte	0x00, 0xf5, 0x21, 0x00


	//----- nvinfo : EIATTR_KPARAM_INFO
	.align		4
.L_15:
        /*0048*/ 	.byte	0x04, 0x17
        /*004a*/ 	.short	(.L_17 - .L_16)
.L_16:
        /*004c*/ 	.word	0x00000000
        /*0050*/ 	.short	0x0001
        /*0052*/ 	.short	0x0008
        /*0054*/ 	.byte	0x00, 0xf5, 0x21, 0x00


	//----- nvinfo : EIATTR_KPARAM_INFO
	.align		4
.L_17:
        /*0058*/ 	.byte	0x04, 0x17
        /*005a*/ 	.short	(.L_19 - .L_18)
.L_18:
        /*005c*/ 	.word	0x00000000
        /*0060*/ 	.short	0x0000
        /*0062*/ 	.short	0x0000
        /*0064*/ 	.byte	0x00, 0xf5, 0x21, 0x00


	//----- nvinfo : EIATTR_SPARSE_MMA_MASK
	.align		4
.L_19:
        /*0068*/ 	.byte	0x03, 0x50
        /*006a*/ 	.short	0x0000


	//----- nvinfo : EIATTR_WMMA_USED
	.align		4
        /*006c*/ 	.byte	0x01, 0x2b
	.zero		2


	//----- nvinfo : EIATTR_MAXREG_COUNT
	.align		4
        /*0070*/ 	.byte	0x03, 0x1b
        /*0072*/ 	.short	0x00ff


	//----- nvinfo : EIATTR_MERCURY_ISA_VERSION
	.align		4
        /*0074*/ 	.byte	0x03, 0x5f
        /*0076*/ 	.short	0x0101


	//----- nvinfo : EIATTR_VRC_CTA_INIT_COUNT
	.align		4
        /*0078*/ 	.byte	0x02, 0x4a
	.zero		1
	.zero		1


	//----- nvinfo : EIATTR_EXIT_INSTR_OFFSETS
	.align		4
        /*007c*/ 	.byte	0x04, 0x1c
        /*007e*/ 	.short	(.L_21 - .L_20)


	//   ....[0]....
.L_20:
        /*0080*/ 	.word	0x00001160


	//----- nvinfo : EIATTR_CBANK_PARAM_SIZE
	.align		4
.L_21:
        /*0084*/ 	.byte	0x03, 0x19
        /*0086*/ 	.short	0x0024


	//----- nvinfo : EIATTR_PARAM_CBANK
	.align		4
        /*0088*/ 	.byte	0x04, 0x0a
        /*008a*/ 	.short	(.L_23 - .L_22)
	.align		4
.L_22:
        /*008c*/ 	.word	index@(.nv.constant0._Z19naiveTensorCoresIntPKaS0_Piiii)
        /*0090*/ 	.short	0x0380
        /*0092*/ 	.short	0x0024


	//----- nvinfo : EIATTR_SW_WAR
	.align		4
.L_23:
        /*0094*/ 	.byte	0x04, 0x36
        /*0096*/ 	.short	(.L_25 - .L_24)
.L_24:
        /*0098*/ 	.word	0x00000008
.L_25:


//--------------------- .nv.callgraph             --------------------------
	.section	.nv.callgraph,"",@"SHT_CUDA_CALLGRAPH"
	.align	4
	.sectionentsize	8
	.align		4
        /*0000*/ 	.word	0x00000000
	.align		4
        /*0004*/ 	.word	0xffffffff
	.align		4
        /*0008*/ 	.word	0x00000000
	.align		4
        /*000c*/ 	.word	0xfffffffe
	.align		4
        /*0010*/ 	.word	0x00000000
	.align		4
        /*0014*/ 	.word	0xfffffffd
	.align		4
        /*0018*/ 	.word	0x00000000
	.align		4
        /*001c*/ 	.word	0xfffffffc


//--------------------- .text._Z19naiveTensorCoresIntPKaS0_Piiii --------------------------
	.section	.text._Z19naiveTensorCoresIntPKaS0_Piiii,"ax",@progbits
	.align	128
        .global         _Z19naiveTensorCoresIntPKaS0_Piiii
        .type           _Z19naiveTensorCoresIntPKaS0_Piiii,@function
        .size           _Z19naiveTensorCoresIntPKaS0_Piiii,(.L_x_5 - _Z19naiveTensorCoresIntPKaS0_Piiii)
        .other          _Z19naiveTensorCoresIntPKaS0_Piiii,@"STO_CUDA_ENTRY STV_DEFAULT"
_Z19naiveTensorCoresIntPKaS0_Piiii:
.text._Z19naiveTensorCoresIntPKaS0_Piiii:
[----:B------:R-:W-:Y:S01]  /*0000*/  LDC R1, c[0x0][0x37c] ;  /* 0x0000df00ff017b82 */ /* 0x000fe20000000800 */
[----:B------:R-:W0:Y:S07]  /*0010*/  LDCU UR21, c[0x0][0x3a0] ;  /* 0x00007400ff1577ac */ /* 0x000e2e0008000800 */
[----:B------:R-:W1:Y:S01]  /*0020*/  S2UR UR6, SR_CTAID.Y ;  /* 0x00000000000679c3 */ /* 0x000e620000002600 */
[----:B------:R-:W-:Y:S02]  /*0030*/  CS2R R14, SRZ ;  /* 0x00000000000e7805 */ /* 0x000fe4000001ff00 */
[----:B------:R-:W-:-:S02]  /*0040*/  CS2R R12, SRZ ;  /* 0x00000000000c7805 */ /* 0x000fc4000001ff00 */
[----:B------:R-:W-:Y:S02]  /*0050*/  CS2R R10, SRZ ;  /* 0x00000000000a7805 */ /* 0x000fe4000001ff00 */
[----:B------:R-:W-:Y:S01]  /*0060*/  CS2R R8, SRZ ;  /* 0x0000000000087805 */ /* 0x000fe2000001ff00 */
[----:B------:R-:W2:Y:S01]  /*0070*/  LDCU.64 UR12, c[0x0][0x358] ;  /* 0x00006b00ff0c77ac */ /* 0x000ea20008000a00 */
[----:B------:R-:W3:Y:S01]  /*0080*/  S2UR UR7, SR_CTAID.X ;  /* 0x00000000000779c3 */ /* 0x000ee20000002500 */
[----:B0-----:R-:W-:Y:S02]  /*0090*/  UISETP.GE.AND UP0, UPT, UR21, 0x1, UPT ;  /* 0x000000011500788c */ /* 0x001fe4000bf06270 */
[----:B-1----:R-:W-:Y:S02]  /*00a0*/  USHF.L.U32 UR6, UR6, 0x4, URZ ;  /* 0x0000000406067899 */ /* 0x002fe400080006ff */
[----:B---3--:R-:W-:-:S05]  /*00b0*/  USHF.L.U32 UR7, UR7, 0x4, URZ ;  /* 0x0000000407077899 */ /* 0x008fca00080006ff */
[----:B--2---:R-:W-:Y:S07]  /*00c0*/  BRA.U !UP0, `(.L_x_0) ;  /* 0x0000000d08cc7547 */ /* 0x004fee000b800000 */
[----:B------:R-:W-:Y:S01]  /*00d0*/  UISETP.GE.U32.AND UP1, UPT, UR21, 0x31, UPT ;  /* 0x000000311500788c */ /* 0x000fe2000bf26070 */
[----:B------:R-:W-:Y:S01]  /*00e0*/  IMAD.MOV.U32 R15, RZ, RZ, RZ ;  /* 0x000000ffff0f7224 */ /* 0x000fe200078e00ff */
[----:B------:R-:W-:Y:S02]  /*00f0*/  UIADD3 UR4, UPT, UPT, UR21, -0x1, URZ ;  /* 0xffffffff15047890 */ /* 0x000fe4000fffe0ff */
[----:B------:R-:W-:Y:S02]  /*0100*/  UIADD3 UR5, UPT, UPT, UR21, -0x1, URZ ;  /* 0xffffffff15057890 */ /* 0x000fe4000fffe0ff */
[----:B------:R-:W-:Y:S02]  /*0110*/  ULEA.HI UR4, UR4, 0x1, URZ, 0x1c ;  /* 0x0000000104047891 */ /* 0x000fe4000f8fe0ff */
[----:B------:R-:W-:Y:S02]  /*0120*/  ULEA.HI UR5, UR5, 0x1, URZ, 0x1c ;  /* 0x0000000105057891 */ /* 0x000fe4000f8fe0ff */
[----:B------:R-:W-:-:S03]  /*0130*/  ULOP3.LUT UR14, UR4, 0x3, URZ, 0xc0, !UPT ;  /* 0x00000003040e7892 */ /* 0x000fc6000f8ec0ff */
[----:B------:R-:W-:Y:S01]  /*0140*/  UMOV UR4, URZ ;  /* 0x000000ff00047c82 */ /* 0x000fe20008000000 */
[----:B------:R-:W-:Y:S01]  /*0150*/  UISETP.NE.AND UP0, UPT, UR14, URZ, UPT ;  /* 0x000000ff0e00728c */ /* 0x000fe2000bf05270 */
[----:B------:R-:W-:Y:S10]  /*0160*/  BRA.U !UP1, `(.L_x_1) ;  /* 0x0000000909c47547 */ /* 0x000ff4000b800000 */
[----:B------:R-:W0:Y:S01]  /*0170*/  S2R R2, SR_LANEID ;  /* 0x0000000000027919 */ /* 0x000e220000000000 */
[----:B------:R-:W1:Y:S01]  /*0180*/  LDCU.64 UR22, c[0x0][0x380] ;  /* 0x00007000ff1677ac */ /* 0x000e620008000a00 */
[----:B------:R-:W-:Y:S01]  /*0190*/  IMAD.MOV.U32 R3, RZ, RZ, RZ ;  /* 0x000000ffff037224 */ /* 0x000fe200078e00ff */
[----:B------:R-:W-:Y:S01]  /*01a0*/  CS2R R14, SRZ ;  /* 0x00000000000e7805 */ /* 0x000fe2000001ff00 */
[----:B------:R-:W-:Y:S01]  /*01b0*/  IMAD.MOV.U32 R7, RZ, RZ, RZ ;  /* 0x000000ffff077224 */ /* 0x000fe200078e00ff */
[----:B------:R-:W2:Y:S01]  /*01c0*/  LDCU UR24, c[0x0][0x39c] ;  /* 0x00007380ff1877ac */ /* 0x000ea20008000800 */
[----:B------:R-:W-:Y:S02]  /*01d0*/  CS2R R12, SRZ ;  /* 0x00000000000c7805 */ /* 0x000fe4000001ff00 */
[----:B------:R-:W-:Y:S02]  /*01e0*/  CS2R R10, SRZ ;  /* 0x00000000000a7805 */ /* 0x000fe4000001ff00 */
[----:B------:R-:W-:Y:S01]  /*01f0*/  CS2R R8, SRZ ;  /* 0x0000000000087805 */ /* 0x000fe2000001ff00 */
[----:B------:R-:W-:-:S02]  /*0200*/  UIMAD UR15, UR6, UR21, URZ ;  /* 0x00000015060f72a4 */ /* 0x000fc4000f8e02ff */
[----:B------:R-:W-:Y:S01]  /*0210*/  ULOP3.LUT UR5, UR5, 0x1ffffffc, URZ, 0xc0, !UPT ;  /* 0x1ffffffc05057892 */ /* 0x000fe2000f8ec0ff */
[----:B------:R-:W3:Y:S03]  /*0220*/  LDCU.64 UR26, c[0x0][0x388] ;  /* 0x00007100ff1a77ac */ /* 0x000ee60008000a00 */
[----:B------:R-:W-:Y:S02]  /*0230*/  UIADD3 UR8, UPT, UPT, -UR5, URZ, URZ ;  /* 0x000000ff05087290 */ /* 0x000fe4000fffe1ff */
[----:B-1----:R-:W-:Y:S01]  /*0240*/  UIADD3 UR10, UP1, UPT, UR15, UR22, URZ ;  /* 0x000000160f0a7290 */ /* 0x002fe2000ff3e0ff */
[----:B------:R-:W-:Y:S01]  /*0250*/  UMOV UR5, URZ ;  /* 0x000000ff00057c82 */ /* 0x000fe20008000000 */
[----:B------:R-:W-:Y:S02]  /*0260*/  UMOV UR4, URZ ;  /* 0x000000ff00047c82 */ /* 0x000fe40008000000 */
[----:B------:R-:W-:-:S02]  /*0270*/  UIADD3 UR10, UP2, UPT, UR10, 0x20, URZ ;  /* 0x000000200a0a7890 */ /* 0x000fc4000ff5e0ff */
[----:B--2---:R-:W-:Y:S02]  /*0280*/  UIMAD UR16, UR24, 0x30, URZ ;  /* 0x00000030181078a4 */ /* 0x004fe4000f8e02ff */
[----:B------:R-:W-:Y:S02]  /*0290*/  USHF.L.U32 UR17, UR24, 0x5, URZ ;  /* 0x0000000518117899 */ /* 0x000fe400080006ff */
[----:B------:R-:W-:Y:S02]  /*02a0*/  USHF.L.U32 UR18, UR24, 0x4, URZ ;  /* 0x0000000418127899 */ /* 0x000fe400080006ff */
[----:B------:R-:W-:Y:S01]  /*02b0*/  UIADD3.X UR20, UPT, UPT, URZ, URZ, UR23, UP2, UP1 ;  /* 0x000000ffff147290 */ /* 0x000fe200097e2417 */
[----:B0-----:R-:W-:Y:S01]  /*02c0*/  IMAD.SHL.U32 R6, R2, 0x4, RZ ;  /* 0x0000000402067824 */ /* 0x001fe200078e00ff */
[----:B------:R-:W-:-:S04]  /*02d0*/  SHF.R.U32.HI R2, RZ, 0x2, R2 ;  /* 0x00000002ff027819 */ /* 0x000fc80000011602 */
[----:B------:R-:W-:-:S05]  /*02e0*/  LOP3.LUT R6, R6, 0xc, RZ, 0xe2, !PT ;  /* 0x0000000c06067812 */ /* 0x000fca00078ee2ff */
[----:B------:R-:W-:-:S04]  /*02f0*/  IMAD.WIDE.U32 R4, R6, UR24, R2 ;  /* 0x0000001806047c25 */ /* 0x000fc8000f8e0002 */
[----:B---3--:R-:W-:-:S07]  /*0300*/  IMAD.WIDE.U32 R6, R2, UR21, R6 ;  /* 0x0000001502067c25 */ /* 0x008fce000f8e0006 */
.L_x_2:
[----:B------:R-:W-:Y:S01]  /*0310*/  USHF.R.S32.HI UR11, URZ, 0x1f, UR7 ;  /* 0x0000001fff0b7899 */ /* 0x000fe20008011407 */
[----:B------:R-:W-:Y:S01]  /*0320*/  MOV R29, UR24 ;  /* 0x00000018001d7c02 */ /* 0x000fe20008000f00 */
[----:B------:R-:W-:Y:S01]  /*0330*/  USHF.R.S32.HI UR9, URZ, 0x1f, UR5 ;  /* 0x0000001fff097899 */ /* 0x000fe20008011405 */
[----:B------:R-:W-:Y:S01]  /*0340*/  IMAD.U32 R27, RZ, RZ, UR24 ;  /* 0x00000018ff1b7e24 */ /* 0x000fe2000f8e00ff */
[----:B------:R-:W-:-:S04]  /*0350*/  UIADD3 UR19, UP1, UP2, UR5, UR26, UR7 ;  /* 0x0000001a05137290 */ /* 0x000fc8000fa3e007 */
[----:B------:R-:W-:Y:S02]  /*0360*/  UIADD3.X UR9, UPT, UPT, UR9, UR27, UR11, UP1, UP2 ;  /* 0x0000001b09097290 */ /* 0x000fe40008fe440b */
[----:B------:R-:W-:-:S04]  /*0370*/  IADD3 R24, P0, PT, R4, UR19, RZ ;  /* 0x0000001304187c10 */ /* 0x000fc8000ff1e0ff */
[----:B------:R-:W-:Y:S01]  /*0380*/  IADD3.X R25, PT, PT, R5, UR9, RZ, P0, !PT ;  /* 0x0000000905197c10 */ /* 0x000fe200087fe4ff */
[----:B------:R-:W-:Y:S01]  /*0390*/  UIADD3 UR9, UP1, UPT, UR15, UR22, URZ ;  /* 0x000000160f097290 */ /* 0x000fe2000ff3e0ff */
[----:B------:R-:W-:Y:S01]  /*03a0*/  IADD3 R22, P0, PT, R24, UR24, RZ ;  /* 0x0000001818167c10 */ /* 0x000fe2000ff1e0ff */
[--C-:B------:R-:W-:Y:S02]  /*03b0*/  IMAD.WIDE.U32 R26, R27, 0x2, R24.reuse ;  /* 0x000000021b1a7825 */ /* 0x100fe400078e0018 */
[----:B------:R-:W2:Y:S02]  /*03c0*/  LDG.E.U8 R0, desc[UR12][R24.64] ;  /* 0x0000000c18007981 */ /* 0x000ea4000c1e1100 */
[--C-:B------:R-:W-:Y:S02]  /*03d0*/  IMAD.X R23, RZ, RZ, R25.reuse, P0 ;  /* 0x000000ffff177224 */ /* 0x100fe400000e0619 */
[----:B------:R0:W3:Y:S01]  /*03e0*/  LDG.E.U8 R2, desc[UR12][R24.64+0x8] ;  /* 0x0000080c18027981 */ /* 0x0000e2000c1e1100 */
[----:B------:R-:W-:Y:S01]  /*03f0*/  IMAD.WIDE.U32 R28, R29, 0x3, R24 ;  /* 0x000000031d1c7825 */ /* 0x000fe200078e0018 */
[----:B------:R-:W-:-:S02]  /*0400*/  PLOP3.LUT P1, PT, PT, PT, UP1, 0x80, 0x8 ;  /* 0x000000000008781c */ /* 0x000fc40003f2f018 */
[----:B------:R-:W-:Y:S01]  /*0410*/  IADD3 R18, P0, PT, R6, UR9, RZ ;  /* 0x0000000906127c10 */ /* 0x000fe2000ff1e0ff */
[----:B------:R-:W2:Y:S03]  /*0420*/  LDG.E.U8 R3, desc[UR12][R22.64] ;  /* 0x0000000c16037981 */ /* 0x000ea6000c1e1100 */
[----:B------:R-:W-:Y:S01]  /*0430*/  IADD3.X R19, PT, PT, R7, UR23, RZ, P0, P1 ;  /* 0x0000001707137c10 */ /* 0x000fe200087e24ff */
[----:B------:R-:W4:Y:S01]  /*0440*/  LDG.E.U8 R16, desc[UR12][R26.64] ;  /* 0x0000000c1a107981 */ /* 0x000f22000c1e1100 */
[----:B0-----:R-:W-:-:S03]  /*0450*/  IMAD.U32 R25, RZ, RZ, UR21 ;  /* 0x00000015ff197e24 */ /* 0x001fc6000f8e00ff */
[----:B------:R-:W4:Y:S04]  /*0460*/  LDG.E.U8 R21, desc[UR12][R28.64] ;  /* 0x0000000c1c157981 */ /* 0x000f28000c1e1100 */
[----:B------:R0:W3:Y:S04]  /*0470*/  LDG.E.U8 R17, desc[UR12][R22.64+0x8] ;  /* 0x0000080c16117981 */ /* 0x0000e8000c1e1100 */
[----:B------:R1:W5:Y:S04]  /*0480*/  LDG.E.U8 R20, desc[UR12][R26.64+0x8] ;  /* 0x0000080c1a147981 */ /* 0x000368000c1e1100 */
[----:B------:R1:W5:Y:S01]  /*0490*/  LDG.E.U8 R29, desc[UR12][R28.64+0x8] ;  /* 0x0000080c1c1d7981 */ /* 0x000362000c1e1100 */
[----:B------:R-:W-:-:S03]  /*04a0*/  IMAD.WIDE.U32 R24, R25, 0x8, R18 ;  /* 0x0000000819187825 */ /* 0x000fc600078e0012 */
[----:B------:R-:W5:Y:S04]  /*04b0*/  LDG.E R18, desc[UR12][R18.64] ;  /* 0x0000000c12127981 */ /* 0x000f68000c1e1900 */
[----:B------:R-:W5:Y:S01]  /*04c0*/  LDG.E R19, desc[UR12][R24.64] ;  /* 0x0000000c18137981 */ /* 0x000f62000c1e1900 */
[----:B------:R-:W-:Y:S02]  /*04d0*/  USHF.R.S32.HI UR9, URZ, 0x1f, UR18 ;  /* 0x0000001fff097899 */ /* 0x000fe40008011412 */
[----:B------:R-:W-:-:S04]  /*04e0*/  UIADD3 UR19, UP1, UP2, UR18, UR26, UR7 ;  /* 0x0000001a12137290 */ /* 0x000fc8000fa3e007 */
[----:B------:R-:W-:Y:S02]  /*04f0*/  UIADD3.X UR9, UPT, UPT, UR9, UR27, UR11, UP1, UP2 ;  /* 0x0000001b09097290 */ /* 0x000fe40008fe440b */
[----:B0-----:R-:W-:-:S04]  /*0500*/  IADD3 R22, P0, PT, R4, UR19, RZ ;  /* 0x0000001304167c10 */ /* 0x001fc8000ff1e0ff */
[----:B------:R-:W-:Y:S02]  /*0510*/  IADD3.X R23, PT, PT, R5, UR9, RZ, P0, !PT ;  /* 0x0000000905177c10 */ /* 0x000fe400087fe4ff */
[----:B-1----:R-:W-:-:S03]  /*0520*/  IADD3 R26, P0, PT, R22, UR24, RZ ;  /* 0x00000018161a7c10 */ /* 0x002fc6000ff1e0ff */
[----:B------:R-:W5:Y:S02]  /*0530*/  LDG.E.U8 R25, desc[UR12][R22.64+0x8] ;  /* 0x0000080c16197981 */ /* 0x000f64000c1e1100 */
[----:B------:R-:W-:Y:S02]  /*0540*/  IMAD.X R27, RZ, RZ, R23, P0 ;  /* 0x000000ffff1b7224 */ /* 0x000fe400000e0617 */
[----:B------:R-:W-:Y:S02]  /*0550*/  IMAD.U32 R28, RZ, RZ, UR21 ;  /* 0x00000015ff1c7e24 */ /* 0x000fe4000f8e00ff */
[----:B--2---:R-:W-:Y:S02]  /*0560*/  IMAD R3, R3, 0x100, R0 ;  /* 0x0000010003037824 */ /* 0x004fe400078e0200 */
[----:B------:R-:W2:Y:S01]  /*0570*/  LDG.E.U8 R0, desc[UR12][R26.64+0x8] ;  /* 0x0000080c1a007981 */ /* 0x000ea2000c1e1100 */
[----:B----4-:R-:W-:Y:S01]  /*0580*/  LEA R16, R21, R16, 0x8 ;  /* 0x0000001015107211 */ /* 0x010fe200078e40ff */
[----:B---3--:R-:W-:-:S03]  /*0590*/  IMAD R17, R17, 0x100, R2 ;  /* 0x0000010011117824 */ /* 0x008fc600078e0202 */
[----:B------:R-:W-:Y:S01]  /*05a0*/  PRMT R3, R3, 0x5410, R16 ;  /* 0x0000541003037816 */ /* 0x000fe20000000010 */
[----:B------:R-:W-:Y:S02]  /*05b0*/  IMAD.U32 R21, RZ, RZ, UR24 ;  /* 0x00000018ff157e24 */ /* 0x000fe4000f8e00ff */
[----:B-----5:R-:W-:Y:S01]  /*05c0*/  IMAD R20, R29, 0x100, R20 ;  /* 0x000001001d147824 */ /* 0x020fe200078e0214 */
[----:B------:R-:W3:Y:S01]  /*05d0*/  LDG.E.U8 R2, desc[UR12][R26.64] ;  /* 0x0000000c1a027981 */ /* 0x000ee2000c1e1100 */
[----:B------:R-:W-:-:S03]  /*05e0*/  IMAD.U32 R29, RZ, RZ, UR24 ;  /* 0x00000018ff1d7e24 */ /* 0x000fc6000f8e00ff */
[----:B------:R-:W-:Y:S01]  /*05f0*/  PRMT R17, R17, 0x5410, R20 ;  /* 0x0000541011117816 */ /* 0x000fe20000000014 */
[----:B------:R-:W-:Y:S01]  /*0600*/  IMAD.WIDE.U32 R20, R21, 0x2, R22 ;  /* 0x0000000215147825 */ /* 0x000fe200078e0016 */
[----:B------:R-:W-:-:S04]  /*0610*/  IADD3 R16, P0, PT, R6, UR10, RZ ;  /* 0x0000000a06107c10 */ /* 0x000fc8000ff1e0ff */
[----:B------:R-:W4:Y:S01]  /*0620*/  LDG.E.U8 R24, desc[UR12][R20.64] ;  /* 0x0000000c14187981 */ /* 0x000f22000c1e1100 */
[C---:B------:R-:W-:Y:S03]  /*0630*/  IMMA.16816.S8.S8 R8, R18.reuse.ROW, R3.COL, R8 ;  /* 0x0000000312087237 */ /* 0x040fe60000405408 */
[----:B------:R0:W3:Y:S04]  /*0640*/  LDG.E.U8 R3, desc[UR12][R22.64] ;  /* 0x0000000c16037981 */ /* 0x0000e8000c1e1100 */
[----:B------:R1:W5:Y:S01]  /*0650*/  LDG.E.U8 R26, desc[UR12][R20.64+0x8] ;  /* 0x0000080c141a7981 */ /* 0x000362000c1e1100 */
[----:B------:R-:W-:Y:S01]  /*0660*/  IMMA.16816.S8.S8 R12, R18.ROW, R17.COL, R12 ;  /* 0x00000011120c7237 */ /* 0x000fe2000040540c */
[----:B------:R-:W-:Y:S01]  /*0670*/  IADD3.X R17, PT, PT, R7, UR20, RZ, P0, !PT ;  /* 0x0000001407117c10 */ /* 0x000fe200087fe4ff */
[----:B0-----:R-:W-:Y:S01]  /*0680*/  IMAD.WIDE.U32 R22, R29, 0x3, R22 ;  /* 0x000000031d167825 */ /* 0x001fe200078e0016 */
[----:B------:R-:W-:-:S04]  /*0690*/  IADD3 R18, P0, PT, R16, -0x10, RZ ;  /* 0xfffffff010127810 */ /* 0x000fc80007f1e0ff */
[----:B------:R-:W4:Y:S01]  /*06a0*/  LDG.E.U8 R27, desc[UR12][R22.64] ;  /* 0x0000000c161b7981 */ /* 0x000f22000c1e1100 */
[----:B------:R-:W-:-:S03]  /*06b0*/  IADD3.X R19, PT, PT, R17, -0x1, RZ, P0, !PT ;  /* 0xffffffff11137810 */ /* 0x000fc600007fe4ff */
[----:B------:R0:W5:Y:S01]  /*06c0*/  LDG.E.U8 R29, desc[UR12][R22.64+0x8] ;  /* 0x0000080c161d7981 */ /* 0x000162000c1e1100 */
[----:B-1----:R-:W-:-:S03]  /*06d0*/  IMAD.WIDE.U32 R20, R28, 0x8, R18 ;  /* 0x000000081c147825 */ /* 0x002fc600078e0012 */
[----:B------:R-:W5:Y:S04]  /*06e0*/  LDG.E R18, desc[UR12][R16.64+-0x10] ;  /* 0xfffff00c10127981 */ /* 0x000f68000c1e1900 */
[----:B------:R1:W5:Y:S01]  /*06f0*/  LDG.E R19, desc[UR12][R20.64] ;  /* 0x0000000c14137981 */ /* 0x000362000c1e1900 */
[----:B------:R-:W-:Y:S02]  /*0700*/  USHF.R.S32.HI UR9, URZ, 0x1f, UR17 ;  /* 0x0000001fff097899 */ /* 0x000fe40008011411 */
[----:B------:R-:W-:-:S04]  /*0710*/  UIADD3 UR19, UP1, UP2, UR17, UR26, UR7 ;  /* 0x0000001a11137290 */ /* 0x000fc8000fa3e007 */
[----:B------:R-:W-:Y:S02]  /*0720*/  UIADD3.X UR9, UPT, UPT, UR9, UR27, UR11, UP1, UP2 ;  /* 0x0000001b09097290 */ /* 0x000fe40008fe440b */
[----:B0-----:R-:W-:-:S04]  /*0730*/  IADD3 R22, P0, PT, R4, UR19, RZ ;  /* 0x0000001304167c10 */ /* 0x001fc8000ff1e0ff */
[----:B------:R-:W-:Y:S02]  /*0740*/  IADD3.X R23, PT, PT, R5, UR9, RZ, P0, !PT ;  /* 0x0000000905177c10 */ /* 0x000fe400087fe4ff */
[----:B-1----:R-:W-:-:S05]  /*0750*/  IADD3 R20, P0, PT, R22, UR24, RZ ;  /* 0x0000001816147c10 */ /* 0x002fca000ff1e0ff */
[----:B------:R-:W-:Y:S01]  /*0760*/  IMAD.X R21, RZ, RZ, R23, P0 ;  /* 0x000000ffff157224 */ /* 0x000fe200000e0617 */
[----:B------:R-:W-:Y:S01]  /*0770*/  IADD3 R16, P0, PT, R6, UR10, RZ ;  /* 0x0000000a06107c10 */ /* 0x000fe2000ff1e0ff */
[----:B--2---:R-:W-:Y:S01]  /*0780*/  IMAD R17, R0, 0x100, R25 ;  /* 0x0000010000117824 */ /* 0x004fe200078e0219 */
[----:B------:R-:W-:Y:S02]  /*0790*/  MOV R25, UR24 ;  /* 0x0000001800197c02 */ /* 0x000fe40008000f00 */
[----:B------:R-:W2:Y:S01]  /*07a0*/  LDG.E.U8 R0, desc[UR12][R20.64] ;  /* 0x0000000c14007981 */ /* 0x000ea2000c1e1100 */
[----:B---3--:R-:W-:-:S03]  /*07b0*/  LEA R3, R2, R3, 0x8 ;  /* 0x0000000302037211 */ /* 0x008fc600078e40ff */
[----:B------:R0:W3:Y:S01]  /*07c0*/  LDG.E.U8 R2, desc[UR12][R20.64+0x8] ;  /* 0x0000080c14027981 */ /* 0x0000e2000c1e1100 */
[----:B----4-:R-:W-:-:S03]  /*07d0*/  IMAD R24, R27, 0x100, R24 ;  /* 0x000001001b187824 */ /* 0x010fc600078e0218 */
[----:B------:R-:W3:Y:S01]  /*07e0*/  LDG.E.U8 R27, desc[UR12][R22.64+0x8] ;  /* 0x0000080c161b7981 */ /* 0x000ee2000c1e1100 */
[----:B-----5:R-:W-:Y:S01]  /*07f0*/  IMAD R26, R29, 0x100, R26 ;  /* 0x000001001d1a7824 */ /* 0x020fe200078e021a */
[----:B------:R-:W-:Y:S01]  /*0800*/  PRMT R3, R3, 0x5410, R24 ;  /* 0x0000541003037816 */ /* 0x000fe20000000018 */
[----:B------:R-:W-:-:S03]  /*0810*/  IMAD.U32 R29, RZ, RZ, UR24 ;  /* 0x00000018ff1d7e24 */ /* 0x000fc6000f8e00ff */
[----:B------:R-:W-:Y:S01]  /*0820*/  PRMT R17, R17, 0x5410, R26 ;  /* 0x0000541011117816 */ /* 0x000fe2000000001a */
[----:B------:R-:W-:-:S04]  /*0830*/  IMAD.WIDE.U32 R24, R25, 0x2, R22 ;  /* 0x0000000219187825 */ /* 0x000fc800078e0016 */
[----:B------:R-:W-:Y:S01]  /*0840*/  IMAD.WIDE.U32 R28, R29, 0x3, R22 ;  /* 0x000000031d1c7825 */ /* 0x000fe200078e0016 */
[C---:B------:R-:W-:Y:S01]  /*0850*/  IMMA.16816.S8.S8 R8, R18.reuse.ROW, R3.COL, R8 ;  /* 0x0000000312087237 */ /* 0x040fe20000405408 */
[----:B------:R-:W2:Y:S02]  /*0860*/  LDG.E.U8 R3, desc[UR12][R22.64] ;  /* 0x0000000c16037981 */ /* 0x000ea4000c1e1100 */
[----:B0-----:R-:W-:Y:S02]  /*0870*/  IMAD.U32 R21, RZ, RZ, UR21 ;  /* 0x00000015ff157e24 */ /* 0x001fe4000f8e00ff */
[----:B------:R-:W4:Y:S03]  /*0880*/  LDG.E.U8 R26, desc[UR12][R24.64] ;  /* 0x0000000c181a7981 */ /* 0x000f26000c1e1100 */
[----:B------:R-:W-:Y:S01]  /*0890*/  IMMA.16816.S8.S8 R12, R18.ROW, R17.COL, R12 ;  /* 0x00000011120c7237 */ /* 0x000fe2000040540c */
[----:B------:R-:W-:Y:S01]  /*08a0*/  IADD3.X R17, PT, PT, R7, UR20, RZ, P0, !PT ;  /* 0x0000001407117c10 */ /* 0x000fe200087fe4ff */
[----:B------:R-:W4:Y:S02]  /*08b0*/  LDG.E.U8 R23, desc[UR12][R28.64] ;  /* 0x0000000c1c177981 */ /* 0x000f24000c1e1100 */
[----:B------:R-:W-:-:S02]  /*08c0*/  IMAD.WIDE.U32 R20, R21, 0x8, R16 ;  /* 0x0000000815147825 */ /* 0x000fc400078e0010 */
[----:B------:R-:W5:Y:S04]  /*08d0*/  LDG.E.U8 R24, desc[UR12][R24.64+0x8] ;  /* 0x0000080c18187981 */ /* 0x000f68000c1e1100 */
[----:B------:R-:W5:Y:S04]  /*08e0*/  LDG.E R18, desc[UR12][R16.64] ;  /* 0x0000000c10127981 */ /* 0x000f68000c1e1900 */
[----:B------:R-:W5:Y:S04]  /*08f0*/  LDG.E.U8 R29, desc[UR12][R28.64+0x8] ;  /* 0x0000080c1c1d7981 */ /* 0x000f68000c1e1100 */
[----:B------:R0:W5:Y:S01]  /*0900*/  LDG.E R19, desc[UR12][R20.64] ;  /* 0x0000000c14137981 */ /* 0x000162000c1e1900 */
[----:B------:R-:W-:-:S02]  /*0910*/  USHF.R.S32.HI UR9, URZ, 0x1f, UR16 ;  /* 0x0000001fff097899 */ /* 0x000fc40008011410 */
[----:B------:R-:W-:-:S04]  /*0920*/  UIADD3 UR19, UP1, UP2, UR16, UR26, UR7 ;  /* 0x0000001a10137290 */ /* 0x000fc8000fa3e007 */
[----:B------:R-:W-:Y:S01]  /*0930*/  UIADD3.X UR9, UPT, UPT, UR9, UR27, UR11, UP1, UP2 ;  /* 0x0000001b09097290 */ /* 0x000fe20008fe440b */
[----:B0-----:R-:W-:Y:S02]  /*0940*/  IMAD.U32 R21, RZ, RZ, UR24 ;  /* 0x00000018ff157e24 */ /* 0x001fe4000f8e00ff */
[----:B---3--:R-:W-:Y:S02]  /*0950*/  IMAD R2, R2, 0x100, R27 ;  /* 0x0000010002027824 */ /* 0x008fe400078e021b */
[----:B--2---:R-:W-:Y:S01]  /*0960*/  IMAD R0, R0, 0x100, R3 ;  /* 0x0000010000007824 */ /* 0x004fe200078e0203 */
[----:B----4-:R-:W-:Y:S02]  /*0970*/  LEA R23, R23, R26, 0x8 ;  /* 0x0000001a17177211 */ /* 0x010fe400078e40ff */
[----:B------:R-:W-:Y:S02]  /*0980*/  IADD3 R26, P0, PT, R4, UR19, RZ ;  /* 0x00000013041a7c10 */ /* 0x000fe4000ff1e0ff */
[----:B------:R-:W-:-:S02]  /*0990*/  PRMT R23, R0, 0x5410, R23 ;  /* 0x0000541000177816 */ /* 0x000fc40000000017 */
[----:B------:R-:W-:Y:S02]  /*09a0*/  IADD3.X R27, PT, PT, R5, UR9, RZ, P0, !PT ;  /* 0x00000009051b7c10 */ /* 0x000fe400087fe4ff */
[----:B------:R-:W-:Y:S01]  /*09b0*/  IADD3 R16, P0, PT, R26, UR24, RZ ;  /* 0x000000181a107c10 */ /* 0x000fe2000ff1e0ff */
[----:B-----5:R-:W-:Y:S02]  /*09c0*/  IMAD R3, R29, 0x100, R24 ;  /* 0x000001001d037824 */ /* 0x020fe400078e0218 */
[----:B------:R-:W2:Y:S01]  /*09d0*/  LDG.E.U8 R25, desc[UR12][R26.64+0x8] ;  /* 0x0000080c1a197981 */ /* 0x000ea2000c1e1100 */
[C---:B------:R-:W-:Y:S02]  /*09e0*/  IMMA.16816.S8.S8 R8, R18.reuse.ROW, R23.COL, R8 ;  /* 0x0000001712087237 */ /* 0x040fe40000405408 */
[----:B------:R-:W-:Y:S01]  /*09f0*/  PRMT R0, R2, 0x5410, R3 ;  /* 0x0000541002007816 */ /* 0x000fe20000000003 */
[----:B------:R-:W-:Y:S01]  /*0a00*/  IMAD.U32 R23, RZ, RZ, UR24 ;  /* 0x00000018ff177e24 */ /* 0x000fe2000f8e00ff */
[----:B------:R-:W-:Y:S01]  /*0a10*/  IADD3 R2, P1, PT, R6, UR10, RZ ;  /* 0x0000000a06027c10 */ /* 0x000fe2000ff3e0ff */
[--C-:B------:R-:W-:Y:S01]  /*0a20*/  IMAD.X R17, RZ, RZ, R27.reuse, P0 ;  /* 0x000000ffff117224 */ /* 0x100fe200000e061b */
[----:B------:R0:W3:Y:S01]  /*0a30*/  LDG.E.U8 R24, desc[UR12][R26.64] ;  /* 0x0000000c1a187981 */ /* 0x0000e2000c1e1100 */
[--C-:B------:R-:W-:Y:S01]  /*0a40*/  IMAD.WIDE.U32 R20, R21, 0x2, R26.reuse ;  /* 0x0000000215147825 */ /* 0x100fe200078e001a */
[----:B------:R-:W-:Y:S01]  /*0a50*/  IADD3.X R3, PT, PT, R7, UR20, RZ, P1, !PT ;  /* 0x0000001407037c10 */ /* 0x000fe20008ffe4ff */
[----:B------:R-:W-:Y:S02]  /*0a60*/  IMMA.16816.S8.S8 R12, R18.ROW, R0.COL, R12 ;  /* 0x00000000120c7237 */ /* 0x000fe4000040540c */
[----:B------:R-:W-:Y:S01]  /*0a70*/  IMAD.WIDE.U32 R22, R23, 0x3, R26 ;  /* 0x0000000317167825 */ /* 0x000fe200078e001a */
[----:B------:R-:W-:Y:S01]  /*0a80*/  IADD3 R28, P0, PT, R2, 0x10, RZ ;  /* 0x00000010021c7810 */ /* 0x000fe20007f1e0ff */
[----:B------:R-:W3:Y:S04]  /*0a90*/  LDG.E.U8 R19, desc[UR12][R16.64] ;  /* 0x0000000c10137981 */ /* 0x000ee8000c1e1100 */
[----:B------:R-:W4:Y:S01]  /*0aa0*/  LDG.E.U8 R18, desc[UR12][R20.64] ;  /* 0x0000000c14127981 */ /* 0x000f22000c1e1100 */
[----:B------:R-:W-:Y:S01]  /*0ab0*/  IADD3.X R29, PT, PT, RZ, R3, RZ, P0, !PT ;  /* 0x00000003ff1d7210 */ /* 0x000fe200007fe4ff */
[----:B0-----:R-:W-:-:S02]  /*0ac0*/  IMAD.U32 R27, RZ, RZ, UR21 ;  /* 0x00000015ff1b7e24 */ /* 0x001fc4000f8e00ff */
[----:B------:R-:W5:Y:S04]  /*0ad0*/  LDG.E.U8 R0, desc[UR12][R20.64+0x8] ;  /* 0x0000080c14007981 */ /* 0x000f68000c1e1100 */
[----:B------:R-:W2:Y:S01]  /*0ae0*/  LDG.E.U8 R16, desc[UR12][R16.64+0x8] ;  /* 0x0000080c10107981 */ /* 0x000ea2000c1e1100 */
[----:B------:R-:W-:-:S03]  /*0af0*/  IMAD.WIDE.U32 R28, R27, 0x8, R28 ;  /* 0x000000081b1c7825 */ /* 0x000fc600078e001c */
[----:B------:R-:W5:Y:S04]  /*0b00*/  LDG.E R26, desc[UR12][R2.64+0x10] ;  /* 0x0000100c021a7981 */ /* 0x000f68000c1e1900 */
[----:B------:R-:W5:Y:S04]  /*0b10*/  LDG.E R27, desc[UR12][R28.64] ;  /* 0x0000000c1c1b7981 */ /* 0x000f68000c1e1900 */
[----:B------:R-:W4:Y:S04]  /*0b20*/  LDG.E.U8 R17, desc[UR12][R22.64] ;  /* 0x0000000c16117981 */ /* 0x000f28000c1e1100 */
[----:B------:R-:W5:Y:S01]  /*0b30*/  LDG.E.U8 R23, desc[UR12][R22.64+0x8] ;  /* 0x0000080c16177981 */ /* 0x000f62000c1e1100 */
[----:B------:R-:W-:-:S02]  /*0b40*/  UIADD3 UR10, UP1, UPT, UR10, 0x40, URZ ;  /* 0x000000400a0a7890 */ /* 0x000fc4000ff3e0ff */
[----:B------:R-:W-:Y:S02]  /*0b50*/  UIADD3 UR8, UPT, UPT, UR8, 0x4, URZ ;  /* 0x0000000408087890 */ /* 0x000fe4000fffe0ff */
[----:B------:R-:W-:Y:S02]  /*0b60*/  UIADD3.X UR20, UPT, UPT, URZ, UR20, URZ, UP1, !UPT ;  /* 0x00000014ff147290 */ /* 0x000fe40008ffe4ff */
[----:B------:R-:W-:Y:S02]  /*0b70*/  UISETP.NE.AND UP1, UPT, UR8, URZ, UPT ;  /* 0x000000ff0800728c */ /* 0x000fe4000bf25270 */
[----:B------:R-:W-:Y:S02]  /*0b80*/  UIADD3 UR4, UPT, UPT, UR4, 0x40, URZ ;  /* 0x0000004004047890 */ /* 0x000fe4000fffe0ff */
[----:B------:R-:W-:Y:S02]  /*0b90*/  UIADD3 UR15, UPT, UPT, UR15, 0x40, URZ ;  /* 0x000000400f0f7890 */ /* 0x000fe4000fffe0ff */
[----:B------:R-:W-:-:S02]  /*0ba0*/  ULEA UR16, UR24, UR16, 0x6 ;  /* 0x0000001018107291 */ /* 0x000fc4000f8e30ff */
[----:B------:R-:W-:Y:S02]  /*0bb0*/  ULEA UR17, UR24, UR17, 0x6 ;  /* 0x0000001118117291 */ /* 0x000fe4000f8e30ff */
[----:B------:R-:W-:Y:S02]  /*0bc0*/  ULEA UR18, UR24, UR18, 0x6 ;  /* 0x0000001218127291 */ /* 0x000fe4000f8e30ff */
[----:B------:R-:W-:Y:S01]  /*0bd0*/  ULEA UR5, UR24, UR5, 0x6 ;  /* 0x0000000518057291 */ /* 0x000fe2000f8e30ff */
[----:B---3--:R-:W-:Y:S02]  /*0be0*/  IMAD R19, R19, 0x100, R24 ;  /* 0x0000010013137824 */ /* 0x008fe400078e0218 */
[----:B--2---:R-:W-:Y:S02]  /*0bf0*/  IMAD R16, R16, 0x100, R25 ;  /* 0x0000010010107824 */ /* 0x004fe400078e0219 */
[----:B----4-:R-:W-:-:S05]  /*0c00*/  IMAD R18, R17, 0x100, R18 ;  /* 0x0000010011127824 */ /* 0x010fca00078e0212 */
[----:B------:R-:W-:Y:S02]  /*0c10*/  PRMT R18, R19, 0x5410, R18 ;  /* 0x0000541013127816 */ /* 0x000fe40000000012 */
[----:B-----5:R-:W-:-:S04]  /*0c20*/  LEA R17, R23, R0, 0x8 ;  /* 0x0000000017117211 */ /* 0x020fc800078e40ff */
[----:B------:R-:W-:Y:S01]  /*0c30*/  PRMT R16, R16, 0x5410, R17 ;  /* 0x0000541010107816 */ /* 0x000fe20000000011 */
[C---:B------:R-:W-:Y:S08]  /*0c40*/  IMMA.16816.S8.S8 R8, R26.reuse.ROW, R18.COL, R8 ;  /* 0x000000121a087237 */ /* 0x040ff00000405408 */
[----:B------:R-:W-:Y:S01]  /*0c50*/  IMMA.16816.S8.S8 R12, R26.ROW, R16.COL, R12 ;  /* 0x000000101a0c7237 */ /* 0x000fe2000040540c */
[----:B------:R-:W-:-:S04]  /*0c60*/  NOP ;  /* 0x0000000000007918 */ /* 0x000fc80000000000 */
[----:B------:R-:W-:-:S15]  /*0c70*/  BRA.U UP1, `(.L_x_2) ;  /* 0xfffffff501a47547 */ /* 0x000fde000b83ffff */
.L_x_1:
[----:B------:R-:W-:Y:S05]  /*0c80*/  BRA.U !UP0, `(.L_x_0) ;  /* 0x0000000108dc7547 */ /* 0x000fea000b800000 */
[----:B------:R-:W0:Y:S01]  /*0c90*/  S2R R4, SR_LANEID ;  /* 0x0000000000047919 */ /* 0x000e220000000000 */
[----:B------:R-:W1:Y:S01]  /*0ca0*/  LDCU UR11, c[0x0][0x39c] ;  /* 0x00007380ff0b77ac */ /* 0x000e620008000800 */
[----:B------:R-:W-:Y:S02]  /*0cb0*/  IMAD.MOV.U32 R5, RZ, RZ, RZ ;  /* 0x000000ffff057224 */ /* 0x000fe400078e00ff */
[----:B------:R-:W-:Y:S01]  /*0cc0*/  IMAD.MOV.U32 R3, RZ, RZ, RZ ;  /* 0x000000ffff037224 */ /* 0x000fe200078e00ff */
[----:B------:R-:W-:Y:S02]  /*0cd0*/  UIMAD UR9, UR6, UR21, UR4 ;  /* 0x00000015060972a4 */ /* 0x000fe4000f8e0204 */
[----:B------:R-:W-:Y:S01]  /*0ce0*/  USHF.R.S32.HI UR15, URZ, 0x1f, UR7 ;  /* 0x0000001fff0f7899 */ /* 0x000fe20008011407 */
[----:B------:R-:W2:Y:S01]  /*0cf0*/  LDCU.128 UR16, c[0x0][0x380] ;  /* 0x00007000ff1077ac */ /* 0x000ea20008000c00 */
[----:B------:R-:W-:Y:S02]  /*0d00*/  UIADD3 UR5, UPT, UPT, -UR14, URZ, URZ ;  /* 0x000000ff0e057290 */ /* 0x000fe4000fffe1ff */
[----:B-1----:R-:W-:Y:S01]  /*0d10*/  UIMAD UR4, UR4, UR11, URZ ;  /* 0x0000000b040472a4 */ /* 0x002fe2000f8e02ff */
[----:B0-----:R-:W-:Y:S01]  /*0d20*/  IMAD.SHL.U32 R2, R4, 0x4, RZ ;  /* 0x0000000404027824 */ /* 0x001fe200078e00ff */
[----:B------:R-:W-:-:S04]  /*0d30*/  SHF.R.U32.HI R4, RZ, 0x2, R4 ;  /* 0x00000002ff047819 */ /* 0x000fc80000011604 */
[----:B------:R-:W-:-:S05]  /*0d40*/  LOP3.LUT R2, R2, 0xc, RZ, 0xe2, !PT ;  /* 0x0000000c02027812 */ /* 0x000fca00078ee2ff */
[----:B------:R-:W-:-:S04]  /*0d50*/  IMAD.WIDE.U32 R24, R2, UR11, R4 ;  /* 0x0000000b02187c25 */ /* 0x000fc8000f8e0004 */
[----:B--2---:R-:W-:-:S07]  /*0d60*/  IMAD.WIDE.U32 R2, R4, UR21, R2 ;  /* 0x0000001504027c25 */ /* 0x004fce000f8e0002 */
.L_x_3:
[----:B------:R-:W-:Y:S01]  /*0d70*/  UIADD3 UR10, UP0, UP1, UR4, UR18, UR7 ;  /* 0x00000012040a7290 */ /* 0x000fe2000f91e007 */
[----:B------:R-:W-:Y:S01]  /*0d80*/  MOV R5, UR11 ;  /* 0x0000000b00057c02 */ /* 0x000fe20008000f00 */
[----:B------:R-:W-:Y:S01]  /*0d90*/  USHF.R.S32.HI UR8, URZ, 0x1f, UR4 ;  /* 0x0000001fff087899 */ /* 0x000fe20008011404 */
[----:B------:R-:W-:-:S03]  /*0da0*/  IMAD.U32 R7, RZ, RZ, UR11 ;  /* 0x0000000bff077e24 */ /* 0x000fc6000f8e00ff */
[----:B------:R-:W-:Y:S01]  /*0db0*/  UIADD3.X UR8, UPT, UPT, UR8, UR19, UR15, UP0, UP1 ;  /* 0x0000001308087290 */ /* 0x000fe200087e240f */
[----:B------:R-:W-:Y:S01]  /*0dc0*/  IADD3 R20, P0, PT, R24, UR10, RZ ;  /* 0x0000000a18147c10 */ /* 0x000fe2000ff1e0ff */
[----:B------:R-:W-:-:S03]  /*0dd0*/  UIADD3 UR10, UP0, UPT, UR9, UR16, URZ ;  /* 0x00000010090a7290 */ /* 0x000fc6000ff1e0ff */
[----:B------:R-:W-:Y:S02]  /*0de0*/  IADD3 R16, P1, PT, R20, UR11, RZ ;  /* 0x0000000b14107c10 */ /* 0x000fe4000ff3e0ff */
[----:B------:R-:W-:Y:S02]  /*0df0*/  IADD3.X R21, PT, PT, R25, UR8, RZ, P0, !PT ;  /* 0x0000000819157c10 */ /* 0x000fe400087fe4ff */
[----:B------:R-:W-:Y:S02]  /*0e00*/  PLOP3.LUT P2, PT, PT, PT, UP0, 0x80, 0x8 ;  /* 0x000000000008781c */ /* 0x000fe40003f4f008 */
[----:B------:R-:W-:Y:S01]  /*0e10*/  IADD3 R18, P0, PT, R2, UR10, RZ ;  /* 0x0000000a02127c10 */ /* 0x000fe2000ff1e0ff */
[--C-:B------:R-:W-:Y:S01]  /*0e20*/  IMAD.X R17, RZ, RZ, R21.reuse, P1 ;  /* 0x000000ffff117224 */ /* 0x100fe200008e0615 */
[----:B------:R-:W2:Y:S01]  /*0e30*/  LDG.E.U8 R0, desc[UR12][R20.64] ;  /* 0x0000000c14007981 */ /* 0x000ea2000c1e1100 */
[----:B------:R-:W-:Y:S01]  /*0e40*/  IMAD.WIDE.U32 R4, R5, 0x3, R20 ;  /* 0x0000000305047825 */ /* 0x000fe200078e0014 */
[----:B------:R-:W-:-:S02]  /*0e50*/  IADD3.X R19, PT, PT, R3, UR17, RZ, P0, P2 ;  /* 0x0000001103137c10 */ /* 0x000fc400087e44ff */
[----:B------:R-:W2:Y:S01]  /*0e60*/  LDG.E.U8 R23, desc[UR12][R16.64] ;  /* 0x0000000c10177981 */ /* 0x000ea2000c1e1100 */
[----:B------:R-:W-:Y:S02]  /*0e70*/  IMAD.U32 R28, RZ, RZ, UR21 ;  /* 0x00000015ff1c7e24 */ /* 0x000fe4000f8e00ff */
[----:B------:R-:W-:Y:S01]  /*0e80*/  IMAD.WIDE.U32 R6, R7, 0x2, R20 ;  /* 0x0000000207067825 */ /* 0x000fe200078e0014 */
[----:B------:R0:W3:Y:S04]  /*0e90*/  LDG.E.U8 R27, desc[UR12][R16.64+0x8] ;  /* 0x0000080c101b7981 */ /* 0x0000e8000c1e1100 */
[----:B------:R-:W4:Y:S04]  /*0ea0*/  LDG.E.U8 R29, desc[UR12][R4.64] ;  /* 0x0000000c041d7981 */ /* 0x000f28000c1e1100 */
[----:B------:R-:W4:Y:S01]  /*0eb0*/  LDG.E.U8 R26, desc[UR12][R6.64] ;  /* 0x0000000c061a7981 */ /* 0x000f22000c1e1100 */
[----:B0-----:R-:W-:-:S03]  /*0ec0*/  IMAD.WIDE.U32 R16, R28, 0x8, R18 ;  /* 0x000000081c107825 */ /* 0x001fc600078e0012 */
[----:B------:R-:W5:Y:S04]  /*0ed0*/  LDG.E.U8 R28, desc[UR12][R6.64+0x8] ;  /* 0x0000080c061c7981 */ /* 0x000f68000c1e1100 */
[----:B------:R-:W5:Y:S04]  /*0ee0*/  LDG.E.U8 R5, desc[UR12][R4.64+0x8] ;  /* 0x0000080c04057981 */ /* 0x000f68000c1e1100 */
[----:B------:R-:W3:Y:S04]  /*0ef0*/  LDG.E.U8 R22, desc[UR12][R20.64+0x8] ;  /* 0x0000080c14167981 */ /* 0x000ee8000c1e1100 */
[----:B------:R-:W3:Y:S04]  /*0f00*/  LDG.E R20, desc[UR12][R18.64] ;  /* 0x0000000c12147981 */ /* 0x000ee8000c1e1900 */
[----:B------:R-:W3:Y:S01]  /*0f10*/  LDG.E R21, desc[UR12][R16.64] ;  /* 0x0000000c10157981 */ /* 0x000ee2000c1e1900 */
[----:B------:R-:W-:-:S04]  /*0f20*/  UIADD3 UR5, UPT, UPT, UR5, 0x1, URZ ;  /* 0x0000000105057890 */ /* 0x000fc8000fffe0ff */
[----:B------:R-:W-:Y:S02]  /*0f30*/  UISETP.NE.AND UP0, UPT, UR5, URZ, UPT ;  /* 0x000000ff0500728c */ /* 0x000fe4000bf05270 */
[----:B------:R-:W-:Y:S02]  /*0f40*/  ULEA UR4, UR11, UR4, 0x4 ;  /* 0x000000040b047291 */ /* 0x000fe4000f8e20ff */
[----:B------:R-:W-:Y:S01]  /*0f50*/  UIADD3 UR9, UPT, UPT, UR9, 0x10, URZ ;  /* 0x0000001009097890 */ /* 0x000fe2000fffe0ff */
[----:B--2---:R-:W-:Y:S02]  /*0f60*/  IMAD R0, R23, 0x100, R0 ;  /* 0x0000010017007824 */ /* 0x004fe400078e0200 */
[----:B----4-:R-:W-:Y:S02]  /*0f70*/  IMAD R29, R29, 0x100, R26 ;  /* 0x000001001d1d7824 */ /* 0x010fe400078e021a */
[----:B-----5:R-:W-:Y:S01]  /*0f80*/  IMAD R23, R5, 0x100, R28 ;  /* 0x0000010005177824 */ /* 0x020fe200078e021c */
[----:B---3--:R-:W-:-:S02]  /*0f90*/  LEA R22, R27, R22, 0x8 ;  /* 0x000000161b167211 */ /* 0x008fc400078e40ff */
[----:B------:R-:W-:Y:S02]  /*0fa0*/  PRMT R0, R0, 0x5410, R29 ;  /* 0x0000541000007816 */ /* 0x000fe4000000001d */
[----:B------:R-:W-:-:S05]  /*0fb0*/  PRMT R22, R22, 0x5410, R23 ;  /* 0x0000541016167816 */ /* 0x000fca0000000017 */
[C---:B------:R-:W-:Y:S08]  /*0fc0*/  IMMA.16816.S8.S8 R8, R20.reuse.ROW, R0.COL, R8 ;  /* 0x0000000014087237 */ /* 0x040ff00000405408 */
[----:B------:R-:W-:Y:S01]  /*0fd0*/  IMMA.16816.S8.S8 R12, R20.ROW, R22.COL, R12 ;  /* 0x00000016140c7237 */ /* 0x000fe2000040540c */
[----:B------:R-:W-:-:S04]  /*0fe0*/  NOP ;  /* 0x0000000000007918 */ /* 0x000fc80000000000 */
[----:B------:R-:W-:-:S15]  /*0ff0*/  BRA.U UP0, `(.L_x_3) ;  /* 0xfffffffd005c7547 */ /* 0x000fde000b83ffff */
.L_x_0:
[----:B------:R-:W0:Y:S01]  /*1000*/  S2R R0, SR_LANEID ;  /* 0x0000000000007919 */ /* 0x000e220000000000 */
[----:B------:R-:W1:Y:S01]  /*1010*/  LDCU UR4, c[0x0][0x39c] ;  /* 0x00007380ff0477ac */ /* 0x000e620008000800 */
[----:B------:R-:W-:Y:S01]  /*1020*/  IMAD.MOV.U32 R3, RZ, RZ, RZ ;  /* 0x000000ffff037224 */ /* 0x000fe200078e00ff */
[----:B------:R-:W2:Y:S01]  /*1030*/  LDCU.64 UR8, c[0x0][0x390] ;  /* 0x00007200ff0877ac */ /* 0x000ea20008000a00 */
[----:B-1----:R-:W-:Y:S02]  /*1040*/  UIMAD UR6, UR6, UR4, URZ ;  /* 0x00000004060672a4 */ /* 0x002fe4000f8e02ff */
[----:B------:R-:W-:Y:S02]  /*1050*/  USHF.R.U32.HI UR4, URZ, 0x1, UR4 ;  /* 0x00000001ff047899 */ /* 0x000fe40008011604 */
[----:B------:R-:W-:Y:S02]  /*1060*/  USHF.R.S32.HI UR5, URZ, 0x1f, UR6 ;  /* 0x0000001fff057899 */ /* 0x000fe40008011406 */
[----:B------:R-:W-:-:S04]  /*1070*/  UIADD3 UR6, UP0, UPT, UR7, UR6, URZ ;  /* 0x0000000607067290 */ /* 0x000fc8000ff1e0ff */
[----:B------:R-:W-:Y:S02]  /*1080*/  ULEA.HI.X.SX32 UR7, UR7, UR5, 0x1, UP0 ;  /* 0x0000000507077291 */ /* 0x000fe400080f0eff */
[----:B--2---:R-:W-:Y:S01]  /*1090*/  ULEA UR5, UP0, UR6, UR8, 0x2 ;  /* 0x0000000806057291 */ /* 0x004fe2000f8010ff */
[----:B0-----:R-:W-:Y:S02]  /*10a0*/  LOP3.LUT R2, R0, 0x3, RZ, 0xc0, !PT ;  /* 0x0000000300027812 */ /* 0x001fe400078ec0ff */
[----:B------:R-:W-:Y:S01]  /*10b0*/  SHF.R.U32.HI R5, RZ, 0x2, R0 ;  /* 0x00000002ff057819 */ /* 0x000fe20000011600 */
[----:B------:R-:W-:-:S04]  /*10c0*/  ULEA.HI.X UR6, UR6, UR9, UR7, 0x2, UP0 ;  /* 0x0000000906067291 */ /* 0x000fc800080f1407 */
[----:B------:R-:W-:-:S03]  /*10d0*/  IMAD.WIDE.U32 R2, R5, UR4, R2 ;  /* 0x0000000405027c25 */ /* 0x000fc6000f8e0002 */
[----:B------:R-:W-:-:S04]  /*10e0*/  LEA R4, P0, R2, UR5, 0x3 ;  /* 0x0000000502047c11 */ /* 0x000fc8000f8018ff */
[----:B------:R-:W-:Y:S01]  /*10f0*/  LEA.HI.X R5, R2, UR6, R3, 0x3, P0 ;  /* 0x0000000602057c11 */ /* 0x000fe200080f1c03 */
[----:B------:R-:W-:-:S04]  /*1100*/  IMAD.U32 R3, RZ, RZ, UR4 ;  /* 0x00000004ff037e24 */ /* 0x000fc8000f8e00ff */
[----:B------:R-:W-:Y:S01]  /*1110*/  IMAD.WIDE.U32 R2, R3, 0x40, R4 ;  /* 0x0000004003027825 */ /* 0x000fe200078e0004 */
[----:B------:R-:W-:Y:S04]  /*1120*/  STG.E.64 desc[UR12][R4.64], R8 ;  /* 0x0000000804007986 */ /* 0x000fe8000c101b0c */
[----:B------:R-:W-:Y:S04]  /*1130*/  STG.E.64 desc[UR12][R2.64], R10 ;  /* 0x0000000a02007986 */ /* 0x000fe8000c101b0c */
[----:B------:R-:W-:Y:S04]  /*1140*/  STG.E.64 desc[UR12][R4.64+0x20], R12 ;  /* 0x0000200c04007986 */ /* 0x000fe8000c101b0c */
[----:B------:R-:W-:Y:S01]  /*1150*/  STG.E.64 desc[UR12][R2.64+0x20], R14 ;  /* 0x0000200e02007986 */ /* 0x000fe2000c101b0c */
[----:B------:R-:W-:Y:S05]  /*1160*/  EXIT ;  /* 0x000000000000794d */ /* 0x000fea0003800000 */
.L_x_4:
[----:B------:R-:W-:-:S00]  /*1170*/  BRA `(.L_x_4) ;  /* 0xfffffffc00fc7947 */ /* 0x000fc0000383ffff */
[----:B------:R-:W-:-:S00]  /*1180*/  NOP ;  /* 0x0000000000007918 */ /* 0x000fc00000000000 */
[----:B------:R-:W-:-:S00]  /*1190*/  NOP ;  /* 0x0000000000007918 */ /* 0x000fc00000000000 */
[----:B------:R-:W-:-:S00]  /*11a0*/  NOP ;  /* 0x0000000000007918 */ /* 0x000fc00000000000 */
[----:B------:R-:W-:-:S00]  /*11b0*/  NOP ;  /* 0x0000000000007918 */ /* 0x000fc00000000000 */
[----:B------:R-:W-:-:S00]  /*11c0*/  NOP ;  /* 0x0000000000007918 */ /* 0x000fc00000000000 */
[----:B------:R-:W-:-:S00]  /*11d0*/  NOP ;  /* 0x0000000000007918 */ /* 0x000fc00000000000 */
[----:B------:R-:W-:-:S00]  /*11e0*/  NOP ;  /* 0x0000000000007918 */ /* 0x000fc00000000000 */
[----:B------:R-:W-:-:S00]  /*11f0*/  NOP ;  /* 0x0000000000007918 */ /* 0x000fc00000000000 */
.L_x_5:


//--------------------- .nv.shared.reserved.0     --------------------------
	.section	.nv.shared.reserved.0,"aw",@nobits
	.weak		__nv_reservedSMEM_offset_0_alias
	.size		__nv_reservedSMEM_offset_0_alias, 0, 64
	.other		__nv_reservedSMEM_offset_0_alias,@"STO_CUDA_RESERVED_SHARED STV_DEFAULT"
__nv_reservedSMEM_offset_0_alias:
	.zero		0
	.zero		64


//--------------------- .nv.constant0._Z19naiveTensorCoresIntPKaS0_Piiii --------------------------
	.section	.nv.constant0._Z19naiveTensorCoresIntPKaS0_Piiii,"a",@progbits
	.sectionflags	@""
	.align	4
.nv.constant0._Z19naiveTensorCoresIntPKaS0_Piiii:
	.zero		932


//--------------------- SYMBOLS --------------------------

	.type		.nv.reservedSmem.offset0,@object
	.size		.nv.reservedSmem.offset0,0x4
